//
// Generated by NVIDIA NVVM Compiler
//
// Compiler Build ID: CL-36424714
// Cuda compilation tools, release 13.0, V13.0.88
// Based on NVVM 20.0.0
//

.version 9.0
.target sm_100
.address_size 64

	// .globl	_Z15globalVectorSumPiS_
// _ZZ15sharedVectorSumPiS_E11shared_data has been demoted

.visible .entry _Z15globalVectorSumPiS_(
	.param .u64 .ptr .align 1 _Z15globalVectorSumPiS__param_0,
	.param .u64 .ptr .align 1 _Z15globalVectorSumPiS__param_1
)
{
	.reg .pred 	%p<5>;
	.reg .b32 	%r<13>;
	.reg .b64 	%rd<11>;

	ld.param.u64 	%rd2, [_Z15globalVectorSumPiS__param_0];
	ld.param.u64 	%rd3, [_Z15globalVectorSumPiS__param_1];
	cvta.to.global.u64 	%rd4, %rd3;
	mov.u32 	%r12, %ntid.x;
	mov.u32 	%r2, %ctaid.x;
	mov.u32 	%r3, %tid.x;
	mad.lo.s32 	%r6, %r12, %r2, %r3;
	setp.lt.u32 	%p1, %r12, 2;
	mul.wide.s32 	%rd5, %r6, 4;
	add.s64 	%rd1, %rd4, %rd5;
	@%p1 bra 	$L__BB0_4;
$L__BB0_1:
	shr.u32 	%r5, %r12, 1;
	setp.ge.u32 	%p2, %r3, %r5;
	@%p2 bra 	$L__BB0_3;
	shl.b32 	%r7, %r5, 2;
	cvt.u64.u32 	%rd6, %r7;
	add.s64 	%rd7, %rd1, %rd6;
	ld.global.u32 	%r8, [%rd7];
	ld.global.u32 	%r9, [%rd1];
	add.s32 	%r10, %r9, %r8;
	st.global.u32 	[%rd1], %r10;
$L__BB0_3:
	bar.sync 	0;
	setp.gt.u32 	%p3, %r12, 3;
	mov.u32 	%r12, %r5;
	@%p3 bra 	$L__BB0_1;
$L__BB0_4:
	setp.ne.s32 	%p4, %r3, 0;
	@%p4 bra 	$L__BB0_6;
	ld.global.u32 	%r11, [%rd1];
	cvta.to.global.u64 	%rd8, %rd2;
	mul.wide.u32 	%rd9, %r2, 4;
	add.s64 	%rd10, %rd8, %rd9;
	st.global.u32 	[%rd10], %r11;
$L__BB0_6:
	ret;

}
	// .globl	_Z15sharedVectorSumPiS_
.visible .entry _Z15sharedVectorSumPiS_(
	.param .u64 .ptr .align 1 _Z15sharedVectorSumPiS__param_0,
	.param .u64 .ptr .align 1 _Z15sharedVectorSumPiS__param_1
)
{
	.reg .pred 	%p<5>;
	.reg .b32 	%r<18>;
	.reg .b64 	%rd<9>;
	// demoted variable
	.shared .align 4 .b8 _ZZ15sharedVectorSumPiS_E11shared_data[16384];
	ld.param.u64 	%rd1, [_Z15sharedVectorSumPiS__param_0];
	ld.param.u64 	%rd2, [_Z15sharedVectorSumPiS__param_1];
	cvta.to.global.u64 	%rd3, %rd2;
	mov.u32 	%r1, %ctaid.x;
	mov.u32 	%r17, %ntid.x;
	mov.u32 	%r3, %tid.x;
	mad.lo.s32 	%r7, %r1, %r17, %r3;
	mul.wide.s32 	%rd4, %r7, 4;
	add.s64 	%rd5, %rd3, %rd4;
	ld.global.u32 	%r8, [%rd5];
	shl.b32 	%r9, %r3, 2;
	mov.u32 	%r10, _ZZ15sharedVectorSumPiS_E11shared_data;
	add.s32 	%r4, %r10, %r9;
	st.shared.u32 	[%r4], %r8;
	bar.sync 	0;
	setp.lt.u32 	%p1, %r17, 2;
	@%p1 bra 	$L__BB1_4;
$L__BB1_1:
	shr.u32 	%r6, %r17, 1;
	setp.ge.u32 	%p2, %r3, %r6;
	@%p2 bra 	$L__BB1_3;
	shl.b32 	%r11, %r6, 2;
	add.s32 	%r12, %r4, %r11;
	ld.shared.u32 	%r13, [%r12];
	ld.shared.u32 	%r14, [%r4];
	add.s32 	%r15, %r14, %r13;
	st.shared.u32 	[%r4], %r15;
$L__BB1_3:
	bar.sync 	0;
	setp.gt.u32 	%p3, %r17, 3;
	mov.u32 	%r17, %r6;
	@%p3 bra 	$L__BB1_1;
$L__BB1_4:
	setp.ne.s32 	%p4, %r3, 0;
	@%p4 bra 	$L__BB1_6;
	ld.shared.u32 	%r16, [_ZZ15sharedVectorSumPiS_E11shared_data];
	cvta.to.global.u64 	%rd6, %rd1;
	mul.wide.u32 	%rd7, %r1, 4;
	add.s64 	%rd8, %rd6, %rd7;
	st.global.u32 	[%rd8], %r16;
$L__BB1_6:
	ret;

}


// ===== COMPILED SASS (sm_100) =====

	.target	sm_100

	.elftype	@"ET_EXEC"


//--------------------- .note.nv.tkinfo           --------------------------
	.section	.note.nv.tkinfo,"",@"SHT_NOTE"
	.sectionflags	@"SHF_NOTE_NV_TKINFO"
	.tkinfo
        /*0018*/ 	.word	0x00000002
        /*0030*/ 	.string	""
        /*0030*/ 	.string	"ptxas"
        /*0030*/ 	.string	"Cuda compilation tools, release 13.0, V13.0.88"
        /*0030*/ 	.string	"Build cuda_13.0.r13.0/compiler.36424714_0"
        /*0030*/ 	.string	"-arch sm_100 -m 64 "



//--------------------- .note.nv.cuinfo           --------------------------
	.section	.note.nv.cuinfo,"",@"SHT_NOTE"
	.sectionflags	@"SHF_NOTE_NV_CUINFO"
        /*0018*/ 	.short	0x0002
        /*001a*/ 	.short	0x0064
        /*001c*/ 	.short	0x0082
	.zero		2


//--------------------- .nv.info                  --------------------------
	.section	.nv.info,"",@"SHT_CUDA_INFO"
	.align	4


	//----- nvinfo : EIATTR_REGCOUNT
	.align		4
        /*0000*/ 	.byte	0x04, 0x2f
        /*0002*/ 	.short	(.L_1 - .L_0)
	.align		4
.L_0:
        /*0004*/ 	.word	index@(_Z15globalVectorSumPiS_)
        /*0008*/ 	.word	0x0000000e


	//----- nvinfo : EIATTR_FRAME_SIZE
	.align		4
.L_1:
        /*000c*/ 	.byte	0x04, 0x11
        /*000e*/ 	.short	(.L_3 - .L_2)
	.align		4
.L_2:
        /*0010*/ 	.word	index@(_Z15globalVectorSumPiS_)
        /*0014*/ 	.word	0x00000000


	//----- nvinfo : EIATTR_REGCOUNT
	.align		4
.L_3:
        /*0018*/ 	.byte	0x04, 0x2f
        /*001a*/ 	.short	(.L_5 - .L_4)
	.align		4
.L_4:
        /*001c*/ 	.word	index@(_Z15sharedVectorSumPiS_)
        /*0020*/ 	.word	0x0000000b


	//----- nvinfo : EIATTR_FRAME_SIZE
	.align		4
.L_5:
        /*0024*/ 	.byte	0x04, 0x11
        /*0026*/ 	.short	(.L_7 - .L_6)
	.align		4
.L_6:
        /*0028*/ 	.word	index@(_Z15sharedVectorSumPiS_)
        /*002c*/ 	.word	0x00000000


	//----- nvinfo : EIATTR_MIN_STACK_SIZE
	.align		4
.L_7:
        /*0030*/ 	.byte	0x04, 0x12
        /*0032*/ 	.short	(.L_9 - .L_8)
	.align		4
.L_8:
        /*0034*/ 	.word	index@(_Z15sharedVectorSumPiS_)
        /*0038*/ 	.word	0x00000000


	//----- nvinfo : EIATTR_MIN_STACK_SIZE
	.align		4
.L_9:
        /*003c*/ 	.byte	0x04, 0x12
        /*003e*/ 	.short	(.L_11 - .L_10)
	.align		4
.L_10:
        /*0040*/ 	.word	index@(_Z15globalVectorSumPiS_)
        /*0044*/ 	.word	0x00000000
.L_11:


//--------------------- .nv.compat                --------------------------
	.section	.nv.compat,"",@"SHT_CUDA_COMPAT_INFO"
	.align	4
        /*0000*/ 	.byte	0x02, 0x09, 0x00, 0x00, 0x02, 0x02, 0x01, 0x00, 0x02, 0x05, 0x05, 0x00, 0x03, 0x07, 0x01, 0x01
        /*0010*/ 	.byte	0x02, 0x03, 0x00, 0x00, 0x02, 0x06, 0x01, 0x00, 0x04, 0x0b, 0x08, 0x00, 0x09, 0x00, 0x00, 0x00
        /*0020*/ 	.byte	0x00, 0x00, 0x00, 0x00


//--------------------- .nv.info._Z15sharedVectorSumPiS_ --------------------------
	.section	.nv.info._Z15sharedVectorSumPiS_,"",@"SHT_CUDA_INFO"
	.sectionflags	@""
	.align	4


	//----- nvinfo : EIATTR_CUDA_API_VERSION
	.align		4
        /*0000*/ 	.byte	0x04, 0x37
        /*0002*/ 	.short	(.L_13 - .L_12)
.L_12:
        /*0004*/ 	.word	0x00000082


	//----- nvinfo : EIATTR_KPARAM_INFO
	.align		4
.L_13:
        /*0008*/ 	.byte	0x04, 0x17
        /*000a*/ 	.short	(.L_15 - .L_14)
.L_14:
        /*000c*/ 	.word	0x00000000
        /*0010*/ 	.short	0x0001
        /*0012*/ 	.short	0x0008
        /*0014*/ 	.byte	0x00, 0xf5, 0x21, 0x00


	//----- nvinfo : EIATTR_KPARAM_INFO
	.align		4
.L_15:
        /*0018*/ 	.byte	0x04, 0x17
        /*001a*/ 	.short	(.L_17 - .L_16)
.L_16:
        /*001c*/ 	.word	0x00000000
        /*0020*/ 	.short	0x0000
        /*0022*/ 	.short	0x0000
        /*0024*/ 	.byte	0x00, 0xf5, 0x21, 0x00


	//----- nvinfo : EIATTR_SPARSE_MMA_MASK
	.align		4
.L_17:
        /*0028*/ 	.byte	0x03, 0x50
        /*002a*/ 	.short	0x0000


	//----- nvinfo : EIATTR_MAXREG_COUNT
	.align		4
        /*002c*/ 	.byte	0x03, 0x1b
        /*002e*/ 	.short	0x00ff


	//----- nvinfo : EIATTR_NUM_BARRIERS
	.align		4
        /*0030*/ 	.byte	0x02, 0x4c
        /*0032*/ 	.byte	0x01
	.zero		1


	//----- nvinfo : EIATTR_MERCURY_ISA_VERSION
	.align		4
        /*0034*/ 	.byte	0x03, 0x5f
        /*0036*/ 	.short	0x0101


	//----- nvinfo : EIATTR_VRC_CTA_INIT_COUNT
	.align		4
        /*0038*/ 	.byte	0x02, 0x4a
	.zero		1
	.zero		1


	//----- nvinfo : EIATTR_EXIT_INSTR_OFFSETS
	.align		4
        /*003c*/ 	.byte	0x04, 0x1c
        /*003e*/ 	.short	(.L_19 - .L_18)


	//   ....[0]....
.L_18:
        /*0040*/ 	.word	0x000001e0


	//   ....[1]....
        /*0044*/ 	.word	0x00000260


	//----- nvinfo : EIATTR_CBANK_PARAM_SIZE
	.align		4
.L_19:
        /*0048*/ 	.byte	0x03, 0x19
        /*004a*/ 	.short	0x0010


	//----- nvinfo : EIATTR_PARAM_CBANK
	.align		4
        /*004c*/ 	.byte	0x04, 0x0a
        /*004e*/ 	.short	(.L_21 - .L_20)
	.align		4
.L_20:
        /*0050*/ 	.word	index@(.nv.constant0._Z15sharedVectorSumPiS_)
        /*0054*/ 	.short	0x0380
        /*0056*/ 	.short	0x0010


	//----- nvinfo : EIATTR_SW_WAR
	.align		4
.L_21:
        /*0058*/ 	.byte	0x04, 0x36
        /*005a*/ 	.short	(.L_23 - .L_22)
.L_22:
        /*005c*/ 	.word	0x00000008
.L_23:


//--------------------- .nv.info._Z15globalVectorSumPiS_ --------------------------
	.section	.nv.info._Z15globalVectorSumPiS_,"",@"SHT_CUDA_INFO"
	.sectionflags	@""
	.align	4


	//----- nvinfo : EIATTR_CUDA_API_VERSION
	.align		4
        /*0000*/ 	.byte	0x04, 0x37
        /*0002*/ 	.short	(.L_25 - .L_24)
.L_24:
        /*0004*/ 	.word	0x00000082


	//----- nvinfo : EIATTR_KPARAM_INFO
	.align		4
.L_25:
        /*0008*/ 	.byte	0x04, 0x17
        /*000a*/ 	.short	(.L_27 - .L_26)
.L_26:
        /*000c*/ 	.word	0x00000000
        /*0010*/ 	.short	0x0001
        /*0012*/ 	.short	0x0008
        /*0014*/ 	.byte	0x00, 0xf5, 0x21, 0x00


	//----- nvinfo : EIATTR_KPARAM_INFO
	.align		4
.L_27:
        /*0018*/ 	.byte	0x04, 0x17
        /*001a*/ 	.short	(.L_29 - .L_28)
.L_28:
        /*001c*/ 	.word	0x00000000
        /*0020*/ 	.short	0x0000
        /*0022*/ 	.short	0x0000
        /*0024*/ 	.byte	0x00, 0xf5, 0x21, 0x00


	//----- nvinfo : EIATTR_SPARSE_MMA_MASK
	.align		4
.L_29:
        /*0028*/ 	.byte	0x03, 0x50
        /*002a*/ 	.short	0x0000


	//----- nvinfo : EIATTR_MAXREG_COUNT
	.align		4
        /*002c*/ 	.byte	0x03, 0x1b
        /*002e*/ 	.short	0x00ff


	//----- nvinfo : EIATTR_NUM_BARRIERS
	.align		4
        /*0030*/ 	.byte	0x02, 0x4c
        /*0032*/ 	.byte	0x01
	.zero		1


	//----- nvinfo : EIATTR_MERCURY_ISA_VERSION
	.align		4
        /*0034*/ 	.byte	0x03, 0x5f
        /*0036*/ 	.short	0x0101


	//----- nvinfo : EIATTR_VRC_CTA_INIT_COUNT
	.align		4
        /*0038*/ 	.byte	0x02, 0x4a
	.zero		1
	.zero		1


	//----- nvinfo : EIATTR_EXIT_INSTR_OFFSETS
	.align		4
        /*003c*/ 	.byte	0x04, 0x1c
        /*003e*/ 	.short	(.L_31 - .L_30)


	//   ....[0]....
.L_30:
        /*0040*/ 	.word	0x000001b0


	//   ....[1]....
        /*0044*/ 	.word	0x00000200


	//----- nvinfo : EIATTR_CRS_STACK_SIZE
	.align		4
.L_31:
        /*0048*/ 	.byte	0x04, 0x1e
        /*004a*/ 	.short	(.L_33 - .L_32)
.L_32:
        /*004c*/ 	.word	0x00000000


	//----- nvinfo : EIATTR_CBANK_PARAM_SIZE
	.align		4
.L_33:
        /*0050*/ 	.byte	0x03, 0x19
        /*0052*/ 	.short	0x0010


	//----- nvinfo : EIATTR_PARAM_CBANK
	.align		4
        /*0054*/ 	.byte	0x04, 0x0a
        /*0056*/ 	.short	(.L_35 - .L_34)
	.align		4
.L_34:
        /*0058*/ 	.word	index@(.nv.constant0._Z15globalVectorSumPiS_)
        /*005c*/ 	.short	0x0380
        /*005e*/ 	.short	0x0010


	//----- nvinfo : EIATTR_SW_WAR
	.align		4
.L_35:
        /*0060*/ 	.byte	0x04, 0x36
        /*0062*/ 	.short	(.L_37 - .L_36)
.L_36:
        /*0064*/ 	.word	0x00000008
.L_37:


//--------------------- .nv.callgraph             --------------------------
	.section	.nv.callgraph,"",@"SHT_CUDA_CALLGRAPH"
	.align	4
	.sectionentsize	8
	.align		4
        /*0000*/ 	.word	0x00000000
	.align		4
        /*0004*/ 	.word	0xffffffff
	.align		4
        /*0008*/ 	.word	0x00000000
	.align		4
        /*000c*/ 	.word	0xfffffffe
	.align		4
        /*0010*/ 	.word	0x00000000
	.align		4
        /*0014*/ 	.word	0xfffffffd
	.align		4
        /*0018*/ 	.word	0x00000000
	.align		4
        /*001c*/ 	.word	0xfffffffc


//--------------------- .text._Z15sharedVectorSumPiS_ --------------------------
	.section	.text._Z15sharedVectorSumPiS_,"ax",@progbits
	.align	128
        .global         _Z15sharedVectorSumPiS_
        .type           _Z15sharedVectorSumPiS_,@function
        .size           _Z15sharedVectorSumPiS_,(.L_x_8 - _Z15sharedVectorSumPiS_)
        .other          _Z15sharedVectorSumPiS_,@"STO_CUDA_ENTRY STV_DEFAULT"
_Z15sharedVectorSumPiS_:
.text._Z15sharedVectorSumPiS_:
[----:B------:R-:W-:Y:S01]  /*0000*/  LDC R1, c[0x0][0x37c] ;  /* 0x0000df00ff017b82 */ /* 0x000fe20000000800 */
[----:B------:R-:W0:Y:S07]  /*0010*/  S2R R7, SR_CTAID.X ;  /* 0x0000000000077919 */ /* 0x000e2e0000002500 */
[----:B------:R-:W1:Y:S01]  /*0020*/  LDC.64 R2, c[0x0][0x388] ;  /* 0x0000e200ff027b82 */ /* 0x000e620000000a00 */
[----:B------:R-:W0:Y:S01]  /*0030*/  LDCU UR8, c[0x0][0x360] ;  /* 0x00006c00ff0877ac */ /* 0x000e220008000800 */
[----:B------:R-:W0:Y:S01]  /*0040*/  S2R R6, SR_TID.X ;  /* 0x0000000000067919 */ /* 0x000e220000002100 */
[----:B------:R-:W2:Y:S01]  /*0050*/  LDCU.64 UR6, c[0x0][0x358] ;  /* 0x00006b00ff0677ac */ /* 0x000ea20008000a00 */
[----:B0-----:R-:W-:-:S04]  /*0060*/  IMAD R5, R7, UR8, R6 ;  /* 0x0000000807057c24 */ /* 0x001fc8000f8e0206 */
[----:B-1----:R-:W-:-:S06]  /*0070*/  IMAD.WIDE R2, R5, 0x4, R2 ;  /* 0x0000000405027825 */ /* 0x002fcc00078e0202 */
[----:B--2---:R-:W2:Y:S01]  /*0080*/  LDG.E R2, desc[UR6][R2.64] ;  /* 0x0000000602027981 */ /* 0x004ea2000c1e1900 */
[----:B------:R-:W0:Y:S01]  /*0090*/  S2UR UR5, SR_CgaCtaId ;  /* 0x00000000000579c3 */ /* 0x000e220000008800 */
[----:B------:R-:W-:Y:S01]  /*00a0*/  UMOV UR4, 0x400 ;  /* 0x0000040000047882 */ /* 0x000fe20000000000 */
[----:B------:R-:W-:Y:S01]  /*00b0*/  UISETP.GE.U32.AND UP0, UPT, UR8, 0x2, UPT ;  /* 0x000000020800788c */ /* 0x000fe2000bf06070 */
[----:B------:R-:W-:Y:S01]  /*00c0*/  ISETP.NE.AND P0, PT, R6, RZ, PT ;  /* 0x000000ff0600720c */ /* 0x000fe20003f05270 */
[----:B0-----:R-:W-:-:S06]  /*00d0*/  ULEA UR4, UR5, UR4, 0x18 ;  /* 0x0000000405047291 */ /* 0x001fcc000f8ec0ff */
[----:B------:R-:W-:-:S05]  /*00e0*/  LEA R5, R6, UR4, 0x2 ;  /* 0x0000000406057c11 */ /* 0x000fca000f8e10ff */
[----:B--2---:R0:W-:Y:S01]  /*00f0*/  STS [R5], R2 ;  /* 0x0000000205007388 */ /* 0x0041e20000000800 */
[----:B------:R-:W-:Y:S06]  /*0100*/  BAR.SYNC.DEFER_BLOCKING 0x0 ;  /* 0x0000000000007b1d */ /* 0x000fec0000010000 */
[----:B------:R-:W-:Y:S05]  /*0110*/  BRA.U !UP0, `(.L_x_0) ;  /* 0x0000000108307547 */ /* 0x000fea000b800000 */
[----:B------:R-:W-:-:S07]  /*0120*/  IMAD.U32 R0, RZ, RZ, UR8 ;  /* 0x00000008ff007e24 */ /* 0x000fce000f8e00ff */
.L_x_1:
[----:B------:R-:W-:-:S04]  /*0130*/  SHF.R.U32.HI R8, RZ, 0x1, R0 ;  /* 0x00000001ff087819 */ /* 0x000fc80000011600 */
[----:B------:R-:W-:-:S13]  /*0140*/  ISETP.GE.U32.AND P1, PT, R6, R8, PT ;  /* 0x000000080600720c */ /* 0x000fda0003f26070 */
[----:B0-----:R-:W-:Y:S01]  /*0150*/  @!P1 IMAD R2, R8, 0x4, R5 ;  /* 0x0000000408029824 */ /* 0x001fe200078e0205 */
[----:B------:R-:W-:Y:S05]  /*0160*/  @!P1 LDS R3, [R5] ;  /* 0x0000000005039984 */ /* 0x000fea0000000800 */
[----:B------:R-:W0:Y:S02]  /*0170*/  @!P1 LDS R2, [R2] ;  /* 0x0000000002029984 */ /* 0x000e240000000800 */
[----:B0-----:R-:W-:-:S05]  /*0180*/  @!P1 IADD3 R4, PT, PT, R2, R3, RZ ;  /* 0x0000000302049210 */ /* 0x001fca0007ffe0ff */
[----:B------:R1:W-:Y:S01]  /*0190*/  @!P1 STS [R5], R4 ;  /* 0x0000000405009388 */ /* 0x0003e20000000800 */
[----:B------:R-:W-:Y:S01]  /*01a0*/  BAR.SYNC.DEFER_BLOCKING 0x0 ;  /* 0x0000000000007b1d */ /* 0x000fe20000010000 */
[----:B------:R-:W-:Y:S01]  /*01b0*/  ISETP.GT.U32.AND P1, PT, R0, 0x3, PT ;  /* 0x000000030000780c */ /* 0x000fe20003f24070 */
[----:B------:R-:W-:-:S12]  /*01c0*/  IMAD.MOV.U32 R0, RZ, RZ, R8 ;  /* 0x000000ffff007224 */ /* 0x000fd800078e0008 */
[----:B-1----:R-:W-:Y:S05]  /*01d0*/  @P1 BRA `(.L_x_1) ;  /* 0xfffffffc00d41947 */ /* 0x002fea000383ffff */
.L_x_0:
[----:B------:R-:W-:Y:S05]  /*01e0*/  @P0 EXIT ;  /* 0x000000000000094d */ /* 0x000fea0003800000 */
[----:B------:R-:W1:Y:S01]  /*01f0*/  S2UR UR5, SR_CgaCtaId ;  /* 0x00000000000579c3 */ /* 0x000e620000008800 */
[----:B------:R-:W-:-:S07]  /*0200*/  UMOV UR4, 0x400 ;  /* 0x0000040000047882 */ /* 0x000fce0000000000 */
[----:B0-----:R-:W0:Y:S01]  /*0210*/  LDC.64 R2, c[0x0][0x380] ;  /* 0x0000e000ff027b82 */ /* 0x001e220000000a00 */
[----:B-1----:R-:W-:Y:S01]  /*0220*/  ULEA UR4, UR5, UR4, 0x18 ;  /* 0x0000000405047291 */ /* 0x002fe2000f8ec0ff */
[----:B0-----:R-:W-:-:S08]  /*0230*/  IMAD.WIDE.U32 R2, R7, 0x4, R2 ;  /* 0x0000000407027825 */ /* 0x001fd000078e0002 */
[----:B------:R-:W0:Y:S04]  /*0240*/  LDS R5, [UR4] ;  /* 0x00000004ff057984 */ /* 0x000e280008000800 */
[----:B0-----:R-:W-:Y:S01]  /*0250*/  STG.E desc[UR6][R2.64], R5 ;  /* 0x0000000502007986 */ /* 0x001fe2000c101906 */
[----:B------:R-:W-:Y:S05]  /*0260*/  EXIT ;  /* 0x000000000000794d */ /* 0x000fea0003800000 */
.L_x_2:
[----:B------:R-:W-:-:S00]  /*0270*/  BRA `(.L_x_2) ;  /* 0xfffffffc00fc7947 */ /* 0x000fc0000383ffff */
[----:B------:R-:W-:-:S00]  /*0280*/  NOP ;  /* 0x0000000000007918 */ /* 0x000fc00000000000 */
[----:B------:R-:W-:-:S00]  /*0290*/  NOP ;  /* 0x0000000000007918 */ /* 0x000fc00000000000 */
[----:B------:R-:W-:-:S00]  /*02a0*/  NOP ;  /* 0x0000000000007918 */ /* 0x000fc00000000000 */
[----:B------:R-:W-:-:S00]  /*02b0*/  NOP ;  /* 0x0000000000007918 */ /* 0x000fc00000000000 */
[----:B------:R-:W-:-:S00]  /*02c0*/  NOP ;  /* 0x0000000000007918 */ /* 0x000fc00000000000 */
[----:B------:R-:W-:-:S00]  /*02d0*/  NOP ;  /* 0x0000000000007918 */ /* 0x000fc00000000000 */
[----:B------:R-:W-:-:S00]  /*02e0*/  NOP ;  /* 0x0000000000007918 */ /* 0x000fc00000000000 */
[----:B------:R-:W-:-:S00]  /*02f0*/  NOP ;  /* 0x0000000000007918 */ /* 0x000fc00000000000 */
.L_x_8:


//--------------------- .text._Z15globalVectorSumPiS_ --------------------------
	.section	.text._Z15globalVectorSumPiS_,"ax",@progbits
	.align	128
        .global         _Z15globalVectorSumPiS_
        .type           _Z15globalVectorSumPiS_,@function
        .size           _Z15globalVectorSumPiS_,(.L_x_9 - _Z15globalVectorSumPiS_)
        .other          _Z15globalVectorSumPiS_,@"STO_CUDA_ENTRY STV_DEFAULT"
_Z15globalVectorSumPiS_:
.text._Z15globalVectorSumPiS_:
[----:B------:R-:W-:Y:S01]  /*0000*/  LDC R1, c[0x0][0x37c] ;  /* 0x0000df00ff017b82 */ /* 0x000fe20000000800 */
[----:B------:R-:W0:Y:S01]  /*0010*/  S2R R9, SR_CTAID.X ;  /* 0x0000000000097919 */ /* 0x000e220000002500 */
[----:B------:R-:W1:Y:S06]  /*0020*/  LDCU UR6, c[0x0][0x360] ;  /* 0x00006c00ff0677ac */ /* 0x000e6c0008000800 */
[----:B------:R-:W2:Y:S01]  /*0030*/  LDC.64 R2, c[0x0][0x388] ;  /* 0x0000e200ff027b82 */ /* 0x000ea20000000a00 */
[----:B------:R-:W0:Y:S01]  /*0040*/  S2R R6, SR_TID.X ;  /* 0x0000000000067919 */ /* 0x000e220000002100 */
[----:B------:R-:W3:Y:S01]  /*0050*/  LDCU.64 UR4, c[0x0][0x358] ;  /* 0x00006b00ff0477ac */ /* 0x000ee20008000a00 */
[----:B-1----:R-:W-:-:S02]  /*0060*/  UISETP.GE.U32.AND UP0, UPT, UR6, 0x2, UPT ;  /* 0x000000020600788c */ /* 0x002fc4000bf06070 */
[----:B0-----:R-:W-:-:S04]  /*0070*/  IMAD R5, R9, UR6, R6 ;  /* 0x0000000609057c24 */ /* 0x001fc8000f8e0206 */
[----:B--2---:R-:W-:-:S03]  /*0080*/  IMAD.WIDE R2, R5, 0x4, R2 ;  /* 0x0000000405027825 */ /* 0x004fc600078e0202 */
[----:B---3--:R-:W-:Y:S05]  /*0090*/  BRA.U !UP0, `(.L_x_3) ;  /* 0x0000000108407547 */ /* 0x008fea000b800000 */
[----:B------:R-:W-:-:S07]  /*00a0*/  IMAD.U32 R0, RZ, RZ, UR6 ;  /* 0x00000006ff007e24 */ /* 0x000fce000f8e00ff */
.L_x_6:
[----:B------:R-:W-:Y:S01]  /*00b0*/  SHF.R.U32.HI R11, RZ, 0x1, R0 ;  /* 0x00000001ff0b7819 */ /* 0x000fe20000011600 */
[----:B------:R-:W-:Y:S03]  /*00c0*/  BSSY.RECONVERGENT B0, `(.L_x_4) ;  /* 0x0000009000007945 */ /* 0x000fe60003800200 */
[----:B------:R-:W-:-:S13]  /*00d0*/  ISETP.GE.U32.AND P0, PT, R6, R11, PT ;  /* 0x0000000b0600720c */ /* 0x000fda0003f06070 */
[----:B0-----:R-:W-:Y:S05]  /*00e0*/  @P0 BRA `(.L_x_5) ;  /* 0x0000000000180947 */ /* 0x001fea0003800000 */
[----:B------:R-:W-:Y:S01]  /*00f0*/  LEA R4, P0, R11, R2, 0x2 ;  /* 0x000000020b047211 */ /* 0x000fe200078010ff */
[----:B------:R-:W2:Y:S04]  /*0100*/  LDG.E R7, desc[UR4][R2.64] ;  /* 0x0000000402077981 */ /* 0x000ea8000c1e1900 */
[----:B------:R-:W-:-:S05]  /*0110*/  IMAD.X R5, RZ, RZ, R3, P0 ;  /* 0x000000ffff057224 */ /* 0x000fca00000e0603 */
[----:B------:R-:W2:Y:S02]  /*0120*/  LDG.E R4, desc[UR4][R4.64] ;  /* 0x0000000404047981 */ /* 0x000ea4000c1e1900 */
[----:B--2---:R-:W-:-:S05]  /*0130*/  IADD3 R7, PT, PT, R4, R7, RZ ;  /* 0x0000000704077210 */ /* 0x004fca0007ffe0ff */
[----:B------:R0:W-:Y:S02]  /*0140*/  STG.E desc[UR4][R2.64], R7 ;  /* 0x0000000702007986 */ /* 0x0001e4000c101904 */
.L_x_5:
[----:B------:R-:W-:Y:S05]  /*0150*/  BSYNC.RECONVERGENT B0 ;  /* 0x0000000000007941 */ /* 0x000fea0003800200 */
.L_x_4:
[----:B------:R-:W-:Y:S01]  /*0160*/  BAR.SYNC.DEFER_BLOCKING 0x0 ;  /* 0x0000000000007b1d */ /* 0x000fe20000010000 */
[----:B------:R-:W-:Y:S01]  /*0170*/  ISETP.GT.U32.AND P0, PT, R0, 0x3, PT ;  /* 0x000000030000780c */ /* 0x000fe20003f04070 */
[----:B------:R-:W-:-:S12]  /*0180*/  IMAD.MOV.U32 R0, RZ, RZ, R11 ;  /* 0x000000ffff007224 */ /* 0x000fd800078e000b */
[----:B------:R-:W-:Y:S05]  /*0190*/  @P0 BRA `(.L_x_6) ;  /* 0xfffffffc00c40947 */ /* 0x000fea000383ffff */
.L_x_3:
[----:B------:R-:W-:-:S13]  /*01a0*/  ISETP.NE.AND P0, PT, R6, RZ, PT ;  /* 0x000000ff0600720c */ /* 0x000fda0003f05270 */
[----:B------:R-:W-:Y:S05]  /*01b0*/  @P0 EXIT ;  /* 0x000000000000094d */ /* 0x000fea0003800000 */
[----:B0-----:R-:W2:Y:S01]  /*01c0*/  LDG.E R3, desc[UR4][R2.64] ;  /* 0x0000000402037981 */ /* 0x001ea2000c1e1900 */
[----:B------:R-:W0:Y:S02]  /*01d0*/  LDC.64 R4, c[0x0][0x380] ;  /* 0x0000e000ff047b82 */ /* 0x000e240000000a00 */
[----:B0-----:R-:W-:-:S05]  /*01e0*/  IMAD.WIDE.U32 R4, R9, 0x4, R4 ;  /* 0x0000000409047825 */ /* 0x001fca00078e0004 */
[----:B--2---:R-:W-:Y:S01]  /*01f0*/  STG.E desc[UR4][R4.64], R3 ;  /* 0x0000000304007986 */ /* 0x004fe2000c101904 */
[----:B------:R-:W-:Y:S05]  /*0200*/  EXIT ;  /* 0x000000000000794d */ /* 0x000fea0003800000 */
.L_x_7:
        /* <DEDUP_REMOVED lines=15> */
.L_x_9:


//--------------------- .nv.shared._Z15sharedVectorSumPiS_ --------------------------
	.section	.nv.shared._Z15sharedVectorSumPiS_,"aw",@nobits
	.sectionflags	@""
	.align	4
.nv.shared._Z15sharedVectorSumPiS_:
	.zero		17408


//--------------------- .nv.shared.reserved.0     --------------------------
	.section	.nv.shared.reserved.0,"aw",@nobits
	.weak		__nv_reservedSMEM_offset_0_alias
	.size		__nv_reservedSMEM_offset_0_alias, 0, 64
	.other		__nv_reservedSMEM_offset_0_alias,@"STO_CUDA_RESERVED_SHARED STV_DEFAULT"
__nv_reservedSMEM_offset_0_alias:
	.zero		0
	.zero		64


//--------------------- .nv.constant0._Z15sharedVectorSumPiS_ --------------------------
	.section	.nv.constant0._Z15sharedVectorSumPiS_,"a",@progbits
	.sectionflags	@""
	.align	4
.nv.constant0._Z15sharedVectorSumPiS_:
	.zero		912


//--------------------- .nv.constant0._Z15globalVectorSumPiS_ --------------------------
	.section	.nv.constant0._Z15globalVectorSumPiS_,"a",@progbits
	.sectionflags	@""
	.align	4
.nv.constant0._Z15globalVectorSumPiS_:
	.zero		912


//--------------------- SYMBOLS --------------------------

	.type		.nv.reservedSmem.offset0,@object
	.size		.nv.reservedSmem.offset0,0x4
	.type		.nv.reservedSmem.cap,@object
	.size		.nv.reservedSmem.cap,0x4
